	.headerflags	@"EF_CUDA_TEXMODE_UNIFIED EF_CUDA_64BIT_ADDRESS EF_CUDA_ACCELERATORS EF_CUDA_SM90 EF_CUDA_VIRTUAL_SM(EF_CUDA_SM90)"
	.elftype	@"ET_EXEC"


//--------------------- .nv.info                  --------------------------
	.section	.nv.info,"",@"SHT_CUDA_INFO"
	.align	4


	//----- nvinfo : EIATTR_REGCOUNT
	.align		4
        /*0000*/ 	.byte	0x04, 0x2f
        /*0002*/ 	.short	(.L_2 - .L_1)
	.align		4
.L_1:
        /*0004*/ 	.word	index@(triton_poi_fused_native_group_norm_relu_52)
        /*0008*/ 	.word	0x00000022


	//----- nvinfo : EIATTR_MIN_STACK_SIZE
	.align		4
.L_2:
        /*000c*/ 	.byte	0x04, 0x12
        /*000e*/ 	.short	(.L_4 - .L_3)
	.align		4
.L_3:
        /*0010*/ 	.word	index@(triton_poi_fused_native_group_norm_relu_52)
        /*0014*/ 	.word	0x00000000


	//----- nvinfo : EIATTR_FRAME_SIZE
	.align		4
.L_4:
        /*0018*/ 	.byte	0x04, 0x11
        /*001a*/ 	.short	(.L_6 - .L_5)
	.align		4
.L_5:
        /*001c*/ 	.word	index@(triton_poi_fused_native_group_norm_relu_52)
        /*0020*/ 	.word	0x00000000


	//----- nvinfo : EIATTR_MIN_STACK_SIZE
	.align		4
.L_6:
        /*0024*/ 	.byte	0x04, 0x12
        /*0026*/ 	.short	(.L_8 - .L_7)
	.align		4
.L_7:
        /*0028*/ 	.word	index@(triton_poi_fused_native_group_norm_relu_52)
        /*002c*/ 	.word	0x00000000
.L_8:


//--------------------- .nv.info.triton_poi_fused_native_group_norm_relu_52 --------------------------
	.section	.nv.info.triton_poi_fused_native_group_norm_relu_52,"",@"SHT_CUDA_INFO"
	.sectionflags	@""
	.align	4


	//----- nvinfo : EIATTR_CUDA_API_VERSION
	.align		4
        /*0000*/ 	.byte	0x04, 0x37
        /*0002*/ 	.short	(.L_10 - .L_9)
.L_9:
        /*0004*/ 	.word	0x0000007c


	//----- nvinfo : EIATTR_KPARAM_INFO
	.align		4
.L_10:
        /*0008*/ 	.byte	0x04, 0x17
        /*000a*/ 	.short	(.L_12 - .L_11)
.L_11:
        /*000c*/ 	.word	0x00000000
        /*0010*/ 	.short	0x0006
        /*0012*/ 	.short	0x0030
        /*0014*/ 	.byte	0x00, 0xf0, 0x11, 0x00


	//----- nvinfo : EIATTR_KPARAM_INFO
	.align		4
.L_12:
        /*0018*/ 	.byte	0x04, 0x17
        /*001a*/ 	.short	(.L_14 - .L_13)
.L_13:
        /*001c*/ 	.word	0x00000000
        /*0020*/ 	.short	0x0005
        /*0022*/ 	.short	0x0028
        /*0024*/ 	.byte	0x00, 0xf4, 0x21, 0x00


	//----- nvinfo : EIATTR_KPARAM_INFO
	.align		4
.L_14:
        /*0028*/ 	.byte	0x04, 0x17
        /*002a*/ 	.short	(.L_16 - .L_15)
.L_15:
        /*002c*/ 	.word	0x00000000
        /*0030*/ 	.short	0x0004
        /*0032*/ 	.short	0x0020
        /*0034*/ 	.byte	0x00, 0xf4, 0x21, 0x00


	//----- nvinfo : EIATTR_KPARAM_INFO
	.align		4
.L_16:
        /*0038*/ 	.byte	0x04, 0x17
        /*003a*/ 	.short	(.L_18 - .L_17)
.L_17:
        /*003c*/ 	.word	0x00000000
        /*0040*/ 	.short	0x0003
        /*0042*/ 	.short	0x0018
        /*0044*/ 	.byte	0x00, 0xf4, 0x21, 0x00


	//----- nvinfo : EIATTR_KPARAM_INFO
	.align		4
.L_18:
        /*0048*/ 	.byte	0x04, 0x17
        /*004a*/ 	.short	(.L_20 - .L_19)
.L_19:
        /*004c*/ 	.word	0x00000000
        /*0050*/ 	.short	0x0002
        /*0052*/ 	.short	0x0010
        /*0054*/ 	.byte	0x00, 0xf4, 0x21, 0x00


	//----- nvinfo : EIATTR_KPARAM_INFO
	.align		4
.L_20:
        /*0058*/ 	.byte	0x04, 0x17
        /*005a*/ 	.short	(.L_22 - .L_21)
.L_21:
        /*005c*/ 	.word	0x00000000
        /*0060*/ 	.short	0x0001
        /*0062*/ 	.short	0x0008
        /*0064*/ 	.byte	0x00, 0xf4, 0x21, 0x00


	//----- nvinfo : EIATTR_KPARAM_INFO
	.align		4
.L_22:
        /*0068*/ 	.byte	0x04, 0x17
        /*006a*/ 	.short	(.L_24 - .L_23)
.L_23:
        /*006c*/ 	.word	0x00000000
        /*0070*/ 	.short	0x0000
        /*0072*/ 	.short	0x0000
        /*0074*/ 	.byte	0x00, 0xf4, 0x21, 0x00


	//----- nvinfo : EIATTR_SPARSE_MMA_MASK
	.align		4
.L_24:
        /*0078*/ 	.byte	0x03, 0x50
        /*007a*/ 	.short	0x0000


	//----- nvinfo : EIATTR_MAXREG_COUNT
	.align		4
        /*007c*/ 	.byte	0x03, 0x1b
        /*007e*/ 	.short	0x00ff


	//----- nvinfo : EIATTR_EXIT_INSTR_OFFSETS
	.align		4
        /*0080*/ 	.byte	0x04, 0x1c
        /*0082*/ 	.short	(.L_26 - .L_25)


	//   ....[0]....
.L_25:
        /*0084*/ 	.word	0x000006e0


	//----- nvinfo : EIATTR_REQNTID
	.align		4
.L_26:
        /*0088*/ 	.byte	0x04, 0x10
        /*008a*/ 	.short	(.L_28 - .L_27)
.L_27:
        /*008c*/ 	.word	0x00000080
        /*0090*/ 	.word	0x00000001
        /*0094*/ 	.word	0x00000001


	//----- nvinfo : EIATTR_CBANK_PARAM_SIZE
	.align		4
.L_28:
        /*0098*/ 	.byte	0x03, 0x19
        /*009a*/ 	.short	0x0034


	//----- nvinfo : EIATTR_PARAM_CBANK
	.align		4
        /*009c*/ 	.byte	0x04, 0x0a
        /*009e*/ 	.short	(.L_30 - .L_29)
	.align		4
.L_29:
        /*00a0*/ 	.word	index@(.nv.constant0.triton_poi_fused_native_group_norm_relu_52)
        /*00a4*/ 	.short	0x0210
        /*00a6*/ 	.short	0x0034


	//----- nvinfo : EIATTR_SW_WAR
	.align		4
.L_30:
        /*00a8*/ 	.byte	0x04, 0x36
        /*00aa*/ 	.short	(.L_32 - .L_31)
.L_31:
        /*00ac*/ 	.word	0x00000008
.L_32:


//--------------------- .nv.callgraph             --------------------------
	.section	.nv.callgraph,"",@"SHT_CUDA_CALLGRAPH"
	.align	4
	.sectionentsize	8
	.align		4
        /*0000*/ 	.word	0x00000000
	.align		4
        /*0004*/ 	.word	0xffffffff
	.align		4
        /*0008*/ 	.word	0x00000000
	.align		4
        /*000c*/ 	.word	0xfffffffe
	.align		4
        /*0010*/ 	.word	0x00000000
	.align		4
        /*0014*/ 	.word	0xfffffffd
	.align		4
        /*0018*/ 	.word	0x00000000
	.align		4
        /*001c*/ 	.word	0xfffffffc


//--------------------- .nv.constant4             --------------------------
	.section	.nv.constant4,"a",@progbits
	.align	8
	.align		8
.nv.constant4:
        /*0000*/ 	.dword	_$_str


//--------------------- .text.triton_poi_fused_native_group_norm_relu_52 --------------------------
	.section	.text.triton_poi_fused_native_group_norm_relu_52,"ax",@progbits
	.align	128
        .global         triton_poi_fused_native_group_norm_relu_52
        .type           triton_poi_fused_native_group_norm_relu_52,@function
        .size           triton_poi_fused_native_group_norm_relu_52,(.L_x_1 - triton_poi_fused_native_group_norm_relu_52)
        .other          triton_poi_fused_native_group_norm_relu_52,@"STO_CUDA_ENTRY STV_DEFAULT"
triton_poi_fused_native_group_norm_relu_52:
.text.triton_poi_fused_native_group_norm_relu_52:
[----:B------:R-:W-:Y:S01]  /*0000*/  LDC R1, c[0x0][0x28] ;  /* 0x00000a00ff017b82 */ /* 0x000fe20000000800 */
[----:B------:R-:W1:Y:S07]  /*0010*/  S2R R0, SR_TID.X ;  /* 0x0000000000007919 */ /* 0x000e6e0000002100 */
[----:B------:R-:W2:Y:S01]  /*0020*/  LDC.64 R22, c[0x0][0x220] ;  /* 0x00008800ff167b82 */ /* 0x000ea20000000a00 */
[----:B------:R-:W-:Y:S01]  /*0030*/  ULDC.64 UR4, c[0x0][0x208] ;  /* 0x0000820000047ab9 */ /* 0x000fe20000000a00 */
[----:B------:R-:W3:Y:S06]  /*0040*/  S2R R5, SR_CTAID.X ;  /* 0x0000000000057919 */ /* 0x000eec0000002500 */
[----:B------:R-:W4:Y:S08]  /*0050*/  LDC.64 R26, c[0x0][0x218] ;  /* 0x00008600ff1a7b82 */ /* 0x000f300000000a00 */
[----:B------:R-:W5:Y:S08]  /*0060*/  LDC.64 R16, c[0x0][0x210] ;  /* 0x00008400ff107b82 */ /* 0x000f700000000a00 */
[----:B------:R-:W2:Y:S01]  /*0070*/  LDC.64 R20, c[0x0][0x228] ;  /* 0x00008a00ff147b82 */ /* 0x000ea20000000a00 */
[----:B-1----:R-:W-:-:S07]  /*0080*/  IMAD.SHL.U32 R0, R0, 0x4, RZ ;  /* 0x0000000400007824 */ /* 0x002fce00078e00ff */
[----:B------:R-:W1:Y:S01]  /*0090*/  LDC.64 R24, c[0x0][0x230] ;  /* 0x00008c00ff187b82 */ /* 0x000e620000000a00 */
[----:B---3--:R-:W-:Y:S02]  /*00a0*/  SHF.R.S32.HI R3, RZ, 0x15, R5 ;  /* 0x00000015ff037819 */ /* 0x008fe40000011405 */
[----:B------:R-:W-:Y:S02]  /*00b0*/  LOP3.LUT R0, R0, 0x1fc, RZ, 0xc0, !PT ;  /* 0x000001fc00007812 */ /* 0x000fe400078ec0ff */
[----:B------:R-:W-:-:S03]  /*00c0*/  SGXT R3, R3, 0x1 ;  /* 0x000000010303781a */ /* 0x000fc60000000200 */
[----:B------:R-:W-:-:S05]  /*00d0*/  IMAD R30, R5, 0x400, R0 ;  /* 0x00000400051e7824 */ /* 0x000fca00078e0200 */
[----:B------:R-:W-:-:S04]  /*00e0*/  LEA.HI R0, R3, R30, RZ, 0xd ;  /* 0x0000001e03007211 */ /* 0x000fc800078f68ff */
[----:B------:R-:W-:-:S05]  /*00f0*/  LOP3.LUT R13, R0, 0xffffe000, RZ, 0xc0, !PT ;  /* 0xffffe000000d7812 */ /* 0x000fca00078ec0ff */
[----:B------:R-:W-:-:S05]  /*0100*/  IMAD.IADD R13, R30, 0x1, -R13 ;  /* 0x000000011e0d7824 */ /* 0x000fca00078e0a0d */
[----:B------:R-:W-:-:S04]  /*0110*/  PRMT R0, R13, 0x9910, RZ ;  /* 0x000099100d007816 */ /* 0x000fc800000000ff */
[----:B------:R-:W-:-:S04]  /*0120*/  SHF.R.S32.HI R0, RZ, 0xf, R0 ;  /* 0x0000000fff007819 */ /* 0x000fc80000011400 */
[----:B------:R-:W-:Y:S02]  /*0130*/  LOP3.LUT R4, R0, 0xffff, RZ, 0xc0, !PT ;  /* 0x0000ffff00047812 */ /* 0x000fe400078ec0ff */
[----:B------:R-:W-:Y:S02]  /*0140*/  IADD3 R0, R30, 0x200, RZ ;  /* 0x000002001e007810 */ /* 0x000fe40007ffe0ff */
[----:B------:R-:W-:Y:S02]  /*0150*/  LEA.HI R4, R4, R13, RZ, 0x18 ;  /* 0x0000000d04047211 */ /* 0x000fe400078fc0ff */
[----:B------:R-:W-:Y:S02]  /*0160*/  LEA.HI R2, R3, R0, RZ, 0xd ;  /* 0x0000000003027211 */ /* 0x000fe400078f68ff */
[----:B------:R-:W-:Y:S02]  /*0170*/  PRMT R4, R4, 0x9910, RZ ;  /* 0x0000991004047816 */ /* 0x000fe400000000ff */
[----:B------:R-:W-:-:S02]  /*0180*/  LOP3.LUT R19, R2, 0xffffe000, RZ, 0xc0, !PT ;  /* 0xffffe00002137812 */ /* 0x000fc400078ec0ff */
[----:B------:R-:W-:Y:S02]  /*0190*/  SHF.R.S32.HI R4, RZ, 0x8, R4 ;  /* 0x00000008ff047819 */ /* 0x000fe40000011404 */
[----:B------:R-:W-:Y:S01]  /*01a0*/  LEA.HI R2, R3, R30, RZ, 0xf ;  /* 0x0000001e03027211 */ /* 0x000fe200078f78ff */
[----:B------:R-:W-:Y:S01]  /*01b0*/  IMAD.IADD R19, R0, 0x1, -R19 ;  /* 0x0000000100137824 */ /* 0x000fe200078e0a13 */
[----:B------:R-:W-:Y:S02]  /*01c0*/  PRMT R5, R4, 0x9910, RZ ;  /* 0x0000991004057816 */ /* 0x000fe400000000ff */
[----:B------:R-:W-:Y:S02]  /*01d0*/  SHF.R.S32.HI R2, RZ, 0xf, R2 ;  /* 0x0000000fff027819 */ /* 0x000fe40000011402 */
[----:B------:R-:W-:Y:S02]  /*01e0*/  PRMT R6, R19, 0x9910, RZ ;  /* 0x0000991013067816 */ /* 0x000fe400000000ff */
[----:B------:R-:W-:-:S03]  /*01f0*/  LEA R5, R2, R5, 0x5 ;  /* 0x0000000502057211 */ /* 0x000fc600078e28ff */
[----:B------:R-:W-:Y:S02]  /*0200*/  IMAD.MOV.U32 R4, RZ, RZ, R6 ;  /* 0x000000ffff047224 */ /* 0x000fe400078e0006 */
[----:B--2---:R-:W-:-:S03]  /*0210*/  IMAD.WIDE R8, R5, 0x4, R22 ;  /* 0x0000000405087825 */ /* 0x004fc600078e0216 */
[----:B------:R-:W-:Y:S02]  /*0220*/  SHF.R.S32.HI R4, RZ, 0xf, R4 ;  /* 0x0000000fff047819 */ /* 0x000fe40000011404 */
[----:B------:R2:W3:Y:S02]  /*0230*/  LDG.E.EL R18, desc[UR4][R8.64] ;  /* 0x0000000408127981 */ /* 0x0004e4000c2e1900 */
[----:B------:R-:W-:-:S04]  /*0240*/  LOP3.LUT R2, R4, 0xffff, RZ, 0xc0, !PT ;  /* 0x0000ffff04027812 */ /* 0x000fc800078ec0ff */
[----:B------:R-:W-:-:S04]  /*0250*/  LEA.HI R2, R2, R19, RZ, 0x18 ;  /* 0x0000001302027211 */ /* 0x000fc800078fc0ff */
[----:B------:R-:W-:Y:S02]  /*0260*/  PRMT R2, R2, 0x9910, RZ ;  /* 0x0000991002027816 */ /* 0x000fe400000000ff */
[----:B------:R-:W-:Y:S02]  /*0270*/  LEA.HI R3, R3, R0, RZ, 0xf ;  /* 0x0000000003037211 */ /* 0x000fe400078f78ff */
[----:B------:R-:W-:Y:S01]  /*0280*/  SHF.R.S32.HI R2, RZ, 0x8, R2 ;  /* 0x00000008ff027819 */ /* 0x000fe20000011402 */
[----:B----4-:R-:W-:Y:S01]  /*0290*/  IMAD.WIDE R28, R5, 0x4, R26 ;  /* 0x00000004051c7825 */ /* 0x010fe200078e021a */
[----:B------:R-:W-:Y:S02]  /*02a0*/  SHF.R.S32.HI R3, RZ, 0xf, R3 ;  /* 0x0000000fff037819 */ /* 0x000fe40000011403 */
[----:B------:R-:W-:Y:S01]  /*02b0*/  PRMT R2, R2, 0x9910, RZ ;  /* 0x0000991002027816 */ /* 0x000fe200000000ff */
[----:B-----5:R-:W-:Y:S01]  /*02c0*/  IMAD.WIDE R16, R30, 0x4, R16 ;  /* 0x000000041e107825 */ /* 0x020fe200078e0210 */
[----:B------:R3:W4:Y:S03]  /*02d0*/  LDG.E.EL R0, desc[UR4][R28.64] ;  /* 0x000000041c007981 */ /* 0x000726000c2e1900 */
[----:B------:R-:W-:Y:S01]  /*02e0*/  IMAD R3, R3, 0x20, R2 ;  /* 0x0000002003037824 */ /* 0x000fe200078e0202 */
[----:B------:R-:W4:Y:S01]  /*02f0*/  LDG.E.128 R4, desc[UR4][R16.64] ;  /* 0x0000000410047981 */ /* 0x000f22000c1e1d00 */
[----:B0-2---:R-:W-:-:S04]  /*0300*/  IMAD.WIDE R8, R13, 0x4, R20 ;  /* 0x000000040d087825 */ /* 0x005fc800078e0214 */
[----:B-1----:R-:W-:Y:S02]  /*0310*/  IMAD.WIDE R12, R13, 0x4, R24 ;  /* 0x000000040d0c7825 */ /* 0x002fe400078e0218 */
[----:B------:R-:W2:Y:S02]  /*0320*/  LDG.E.EL.128 R8, desc[UR4][R8.64] ;  /* 0x0000000408087981 */ /* 0x000ea4000c2e1d00 */
[C---:B------:R-:W-:Y:S02]  /*0330*/  IMAD.WIDE R22, R3.reuse, 0x4, R22 ;  /* 0x0000000403167825 */ /* 0x040fe400078e0216 */
[----:B------:R-:W2:Y:S04]  /*0340*/  LDG.E.EL.128 R12, desc[UR4][R12.64] ;  /* 0x000000040c0c7981 */ /* 0x000ea8000c2e1d00 */
[----:B------:R-:W5:Y:S01]  /*0350*/  LDG.E.EL R2, desc[UR4][R22.64] ;  /* 0x0000000416027981 */ /* 0x000f62000c2e1900 */
[----:B------:R-:W-:Y:S01]  /*0360*/  IMAD.WIDE R26, R3, 0x4, R26 ;  /* 0x00000004031a7825 */ /* 0x000fe200078e021a */
[----:B------:R-:W-:-:S03]  /*0370*/  HFMA2.MMA R3, -RZ, RZ, 0.8125, 0 ;  /* 0x3a800000ff037435 */ /* 0x000fc600000001ff */
[C---:B------:R-:W-:Y:S01]  /*0380*/  IMAD.WIDE R20, R19.reuse, 0x4, R20 ;  /* 0x0000000413147825 */ /* 0x040fe200078e0214 */
[----:B------:R-:W5:Y:S03]  /*0390*/  LDG.E.EL R29, desc[UR4][R26.64] ;  /* 0x000000041a1d7981 */ /* 0x000f66000c2e1900 */
[----:B------:R-:W-:Y:S02]  /*03a0*/  IMAD.WIDE R24, R19, 0x4, R24 ;  /* 0x0000000413187825 */ /* 0x000fe400078e0218 */
[----:B------:R-:W5:Y:S04]  /*03b0*/  LDG.E.EL.128 R20, desc[UR4][R20.64] ;  /* 0x0000000414147981 */ /* 0x000f68000c2e1d00 */
[----:B------:R-:W5:Y:S01]  /*03c0*/  LDG.E.EL.128 R24, desc[UR4][R24.64] ;  /* 0x0000000418187981 */ /* 0x000f62000c2e1d00 */
[----:B---3--:R-:W-:-:S03]  /*03d0*/  FFMA R28, R18, R3, 9.9999997473787516356e-06 ;  /* 0x3727c5ac121c7423 */ /* 0x008fc60000000003 */
[----:B------:R-:W3:Y:S03]  /*03e0*/  LDG.E.128 R16, desc[UR4][R16.64+0x800] ;  /* 0x0008000410107981 */ /* 0x000ee6000c1e1d00 */
[----:B------:R-:W0:Y:S01]  /*03f0*/  MUFU.RSQ R28, R28 ;  /* 0x0000001c001c7308 */ /* 0x000e220000001400 */
[--C-:B----4-:R-:W-:Y:S01]  /*0400*/  FADD R5, R5, -R0.reuse ;  /* 0x8000000005057221 */ /* 0x110fe20000000000 */
[----:B------:R-:W-:-:S03]  /*0410*/  FADD R31, R4, -R0 ;  /* 0x80000000041f7221 */ /* 0x000fc60000000000 */
[----:B0-----:R-:W-:Y:S01]  /*0420*/  FMUL R4, R28, R5 ;  /* 0x000000051c047220 */ /* 0x001fe20000400000 */
[--C-:B------:R-:W-:Y:S01]  /*0430*/  FADD R5, R6, -R0.reuse ;  /* 0x8000000006057221 */ /* 0x100fe20000000000 */
[----:B------:R-:W-:Y:S02]  /*0440*/  FADD R7, R7, -R0 ;  /* 0x8000000007077221 */ /* 0x000fe40000000000 */
[----:B--2---:R-:W-:Y:S01]  /*0450*/  FFMA R9, R9, R4, R13 ;  /* 0x0000000409097223 */ /* 0x004fe2000000000d */
[----:B-----5:R-:W-:Y:S01]  /*0460*/  FFMA R4, R2, R3, 9.9999997473787516356e-06 ;  /* 0x3727c5ac02047423 */ /* 0x020fe20000000003 */
[C---:B------:R-:W-:Y:S01]  /*0470*/  FMUL R5, R28.reuse, R5 ;  /* 0x000000051c057220 */ /* 0x040fe20000400000 */
[----:B------:R-:W0:Y:S02]  /*0480*/  LDC.64 R2, c[0x0][0x238] ;  /* 0x00008e00ff027b82 */ /* 0x000e240000000a00 */
[----:B------:R-:W1:Y:S01]  /*0490*/  MUFU.RSQ R0, R4 ;  /* 0x0000000400007308 */ /* 0x000e620000001400 */
[C---:B------:R-:W-:Y:S01]  /*04a0*/  FMUL R31, R28.reuse, R31 ;  /* 0x0000001f1c1f7220 */ /* 0x040fe20000400000 */
[----:B------:R-:W-:Y:S01]  /*04b0*/  FMUL R28, R28, R7 ;  /* 0x000000071c1c7220 */ /* 0x000fe20000400000 */
[----:B------:R-:W-:-:S03]  /*04c0*/  FFMA R10, R10, R5, R14 ;  /* 0x000000050a0a7223 */ /* 0x000fc6000000000e */
[----:B------:R-:W-:Y:S01]  /*04d0*/  FFMA R11, R11, R28, R15 ;  /* 0x0000001c0b0b7223 */ /* 0x000fe2000000000f */
[----:B------:R-:W-:-:S04]  /*04e0*/  FFMA R8, R8, R31, R12 ;  /* 0x0000001f08087223 */ /* 0x000fc8000000000c */
[C---:B------:R-:W-:Y:S02]  /*04f0*/  FSETP.GEU.AND P6, PT, R11.reuse, RZ, PT ;  /* 0x000000ff0b00720b */ /* 0x040fe40003fce000 */
[----:B------:R-:W-:Y:S02]  /*0500*/  FSETP.GEU.AND P0, PT, R10, RZ, PT ;  /* 0x000000ff0a00720b */ /* 0x000fe40003f0e000 */
[----:B------:R-:W-:Y:S02]  /*0510*/  SEL R11, R11, RZ, P6 ;  /* 0x000000ff0b0b7207 */ /* 0x000fe40003000000 */
[C---:B------:R-:W-:Y:S02]  /*0520*/  FSETP.GEU.AND P1, PT, R9.reuse, RZ, PT ;  /* 0x000000ff0900720b */ /* 0x040fe40003f2e000 */
[----:B------:R-:W-:Y:S02]  /*0530*/  FSETP.GEU.AND P2, PT, R8, RZ, PT ;  /* 0x000000ff0800720b */ /* 0x000fe40003f4e000 */
[----:B------:R-:W-:Y:S01]  /*0540*/  SEL R10, R10, RZ, P0 ;  /* 0x000000ff0a0a7207 */ /* 0x000fe20000000000 */
[----:B0-----:R-:W-:Y:S01]  /*0550*/  IMAD.WIDE R2, R30, 0x4, R2 ;  /* 0x000000041e027825 */ /* 0x001fe200078e0202 */
[----:B------:R-:W-:-:S02]  /*0560*/  SEL R9, R9, RZ, P1 ;  /* 0x000000ff09097207 */ /* 0x000fc40000800000 */
[----:B------:R-:W-:-:S05]  /*0570*/  SEL R8, R8, RZ, P2 ;  /* 0x000000ff08087207 */ /* 0x000fca0001000000 */
[----:B------:R-:W-:Y:S01]  /*0580*/  STG.E.128 desc[UR4][R2.64], R8 ;  /* 0x0000000802007986 */ /* 0x000fe2000c101d04 */
[--C-:B---3--:R-:W-:Y:S01]  /*0590*/  FADD R5, R16, -R29.reuse ;  /* 0x8000001d10057221 */ /* 0x108fe20000000000 */
[--C-:B------:R-:W-:Y:S01]  /*05a0*/  FADD R17, R17, -R29.reuse ;  /* 0x8000001d11117221 */ /* 0x100fe20000000000 */
[--C-:B------:R-:W-:Y:S01]  /*05b0*/  FADD R7, R18, -R29.reuse ;  /* 0x8000001d12077221 */ /* 0x100fe20000000000 */
[----:B------:R-:W-:Y:S01]  /*05c0*/  FADD R19, R19, -R29 ;  /* 0x8000001d13137221 */ /* 0x000fe20000000000 */
[C---:B-1----:R-:W-:Y:S01]  /*05d0*/  FMUL R5, R0.reuse, R5 ;  /* 0x0000000500057220 */ /* 0x042fe20000400000 */
[C---:B------:R-:W-:Y:S01]  /*05e0*/  FMUL R4, R0.reuse, R17 ;  /* 0x0000001100047220 */ /* 0x040fe20000400000 */
[C---:B------:R-:W-:Y:S01]  /*05f0*/  FMUL R7, R0.reuse, R7 ;  /* 0x0000000700077220 */ /* 0x040fe20000400000 */
[----:B------:R-:W-:Y:S01]  /*0600*/  FMUL R0, R0, R19 ;  /* 0x0000001300007220 */ /* 0x000fe20000400000 */
[----:B------:R-:W-:Y:S01]  /*0610*/  FFMA R5, R20, R5, R24 ;  /* 0x0000000514057223 */ /* 0x000fe20000000018 */
[----:B------:R-:W-:Y:S01]  /*0620*/  FFMA R4, R21, R4, R25 ;  /* 0x0000000415047223 */ /* 0x000fe20000000019 */
[----:B------:R-:W-:Y:S01]  /*0630*/  FFMA R7, R22, R7, R26 ;  /* 0x0000000716077223 */ /* 0x000fe2000000001a */
[----:B------:R-:W-:-:S02]  /*0640*/  FFMA R0, R23, R0, R27 ;  /* 0x0000000017007223 */ /* 0x000fc4000000001b */
[----:B------:R-:W-:Y:S02]  /*0650*/  FSETP.GEU.AND P6, PT, R5, RZ, PT ;  /* 0x000000ff0500720b */ /* 0x000fe40003fce000 */
[C---:B------:R-:W-:Y:S02]  /*0660*/  FSETP.GEU.AND P4, PT, R7.reuse, RZ, PT ;  /* 0x000000ff0700720b */ /* 0x040fe40003f8e000 */
[----:B------:R-:W-:Y:S02]  /*0670*/  FSETP.GEU.AND P3, PT, R0, RZ, PT ;  /* 0x000000ff0000720b */ /* 0x000fe40003f6e000 */
[----:B------:R-:W-:Y:S02]  /*0680*/  FSETP.GEU.AND P5, PT, R4, RZ, PT ;  /* 0x000000ff0400720b */ /* 0x000fe40003fae000 */
[----:B------:R-:W-:Y:S02]  /*0690*/  SEL R15, R0, RZ, P3 ;  /* 0x000000ff000f7207 */ /* 0x000fe40001800000 */
[----:B------:R-:W-:-:S02]  /*06a0*/  SEL R14, R7, RZ, P4 ;  /* 0x000000ff070e7207 */ /* 0x000fc40002000000 */
[----:B------:R-:W-:Y:S02]  /*06b0*/  SEL R13, R4, RZ, P5 ;  /* 0x000000ff040d7207 */ /* 0x000fe40002800000 */
[----:B------:R-:W-:-:S05]  /*06c0*/  SEL R12, R5, RZ, P6 ;  /* 0x000000ff050c7207 */ /* 0x000fca0003000000 */
[----:B------:R-:W-:Y:S01]  /*06d0*/  STG.E.128 desc[UR4][R2.64+0x800], R12 ;  /* 0x0008000c02007986 */ /* 0x000fe2000c101d04 */
[----:B------:R-:W-:Y:S05]  /*06e0*/  EXIT ;  /* 0x000000000000794d */ /* 0x000fea0003800000 */
.L_x_0:
[----:B------:R-:W-:-:S00]  /*06f0*/  BRA `(.L_x_0) ;  /* 0xfffffffc00fc7947 */ /* 0x000fc0000383ffff */
[----:B------:R-:W-:-:S00]  /*0700*/  NOP ;  /* 0x0000000000007918 */ /* 0x000fc00000000000 */
[----:B------:R-:W-:-:S00]  /*0710*/  NOP ;  /* 0x0000000000007918 */ /* 0x000fc00000000000 */
[----:B------:R-:W-:-:S00]  /*0720*/  NOP ;  /* 0x0000000000007918 */ /* 0x000fc00000000000 */
[----:B------:R-:W-:-:S00]  /*0730*/  NOP ;  /* 0x0000000000007918 */ /* 0x000fc00000000000 */
[----:B------:R-:W-:-:S00]  /*0740*/  NOP ;  /* 0x0000000000007918 */ /* 0x000fc00000000000 */
[----:B------:R-:W-:-:S00]  /*0750*/  NOP ;  /* 0x0000000000007918 */ /* 0x000fc00000000000 */
[----:B------:R-:W-:-:S00]  /*0760*/  NOP ;  /* 0x0000000000007918 */ /* 0x000fc00000000000 */
[----:B------:R-:W-:-:S00]  /*0770*/  NOP ;  /* 0x0000000000007918 */ /* 0x000fc00000000000 */
.L_x_1:


//--------------------- .nv.global.init           --------------------------
	.section	.nv.global.init,"aw",@progbits
.nv.global.init:
	.type		_$_str,@object
	.size		_$_str,(.L_0 - _$_str)
_$_str:
        /*0000*/ 	.byte	0x5f, 0x5f, 0x43, 0x55, 0x44, 0x41, 0x5f, 0x46, 0x54, 0x5a, 0x00
.L_0:


//--------------------- .nv.constant0.triton_poi_fused_native_group_norm_relu_52 --------------------------
	.section	.nv.constant0.triton_poi_fused_native_group_norm_relu_52,"a",@progbits
	.sectionflags	@""
	.align	4
.nv.constant0.triton_poi_fused_native_group_norm_relu_52:
	.zero		580
